.version 7.0
.target sm_80
.address_size 64

.visible .entry cp_async(
    .param .u64 input,
    .param .u64 output
)
{
    .global .b32               from[4] = {  1,   2,   3,   4};
    .shared .b32               to[4];

    .reg .u64                  in_addr;
    .reg .u64                  out_addr;

    .reg .b32                  temp1;
    .reg .b32                  temp2;
    .reg .b32                  temp3;
    .reg .b32                  temp4;

    ld.param.u64               in_addr,  [input];
    ld.param.u64               out_addr, [output];

    cp.async.ca.shared.global [to], [from], 16, 12;
    cp.async.commit_group;
    cp.async.wait_group        0;

    ld.b32                     temp1, [to];
    ld.b32                     temp2, [to+4];
    ld.b32                     temp3, [to+8];
    ld.b32                     temp4, [to+12];
    
    st.b32                     [out_addr],    temp1;
    st.b32                     [out_addr+4],  temp2;
    st.b32                     [out_addr+8],  temp3;
    st.b32                     [out_addr+12], temp4;

    ret;
}

// ===== COMPILED SASS (sm_100) =====

	.target	sm_100

	.elftype	@"ET_EXEC"


//--------------------- .note.nv.tkinfo           --------------------------
	.section	.note.nv.tkinfo,"",@"SHT_NOTE"
	.sectionflags	@"SHF_NOTE_NV_TKINFO"
	.tkinfo
        /*0018*/ 	.word	0x00000002
        /*0030*/ 	.string	""
        /*0030*/ 	.string	"ptxas"
        /*0030*/ 	.string	"Cuda compilation tools, release 13.0, V13.0.88"
        /*0030*/ 	.string	"Build cuda_13.0.r13.0/compiler.36424714_0"
        /*0030*/ 	.string	"-arch sm_100 "



//--------------------- .note.nv.cuinfo           --------------------------
	.section	.note.nv.cuinfo,"",@"SHT_NOTE"
	.sectionflags	@"SHF_NOTE_NV_CUINFO"
        /*0018*/ 	.short	0x0002
        /*001a*/ 	.short	0x0050
        /*001c*/ 	.short	0x0082
	.zero		2


//--------------------- .nv.info                  --------------------------
	.section	.nv.info,"",@"SHT_CUDA_INFO"
	.align	4


	//----- nvinfo : EIATTR_REGCOUNT
	.align		4
        /*0000*/ 	.byte	0x04, 0x2f
        /*0002*/ 	.short	(.L_2 - .L_1)
	.align		4
.L_1:
        /*0004*/ 	.word	index@(cp_async)
        /*0008*/ 	.word	0x0000000e


	//----- nvinfo : EIATTR_FRAME_SIZE
	.align		4
.L_2:
        /*000c*/ 	.byte	0x04, 0x11
        /*000e*/ 	.short	(.L_4 - .L_3)
	.align		4
.L_3:
        /*0010*/ 	.word	index@(cp_async)
        /*0014*/ 	.word	0x00000000


	//----- nvinfo : EIATTR_MIN_STACK_SIZE
	.align		4
.L_4:
        /*0018*/ 	.byte	0x04, 0x12
        /*001a*/ 	.short	(.L_6 - .L_5)
	.align		4
.L_5:
        /*001c*/ 	.word	index@(cp_async)
        /*0020*/ 	.word	0x00000000
.L_6:


//--------------------- .nv.compat                --------------------------
	.section	.nv.compat,"",@"SHT_CUDA_COMPAT_INFO"
	.align	4
        /*0000*/ 	.byte	0x02, 0x09, 0x00, 0x00, 0x02, 0x02, 0x01, 0x00, 0x02, 0x05, 0x05, 0x00, 0x03, 0x07, 0x01, 0x01
        /*0010*/ 	.byte	0x02, 0x03, 0x00, 0x00, 0x02, 0x06, 0x01, 0x00, 0x04, 0x0b, 0x08, 0x00, 0x09, 0x00, 0x00, 0x00
        /*0020*/ 	.byte	0x00, 0x00, 0x00, 0x00


//--------------------- .nv.info.cp_async         --------------------------
	.section	.nv.info.cp_async,"",@"SHT_CUDA_INFO"
	.sectionflags	@""
	.align	4


	//----- nvinfo : EIATTR_CUDA_API_VERSION
	.align		4
        /*0000*/ 	.byte	0x04, 0x37
        /*0002*/ 	.short	(.L_8 - .L_7)
.L_7:
        /*0004*/ 	.word	0x00000082


	//----- nvinfo : EIATTR_KPARAM_INFO
	.align		4
.L_8:
        /*0008*/ 	.byte	0x04, 0x17
        /*000a*/ 	.short	(.L_10 - .L_9)
.L_9:
        /*000c*/ 	.word	0x00000000
        /*0010*/ 	.short	0x0001
        /*0012*/ 	.short	0x0008
        /*0014*/ 	.byte	0x00, 0xf0, 0x21, 0x00


	//----- nvinfo : EIATTR_KPARAM_INFO
	.align		4
.L_10:
        /*0018*/ 	.byte	0x04, 0x17
        /*001a*/ 	.short	(.L_12 - .L_11)
.L_11:
        /*001c*/ 	.word	0x00000000
        /*0020*/ 	.short	0x0000
        /*0022*/ 	.short	0x0000
        /*0024*/ 	.byte	0x00, 0xf0, 0x21, 0x00


	//----- nvinfo : EIATTR_SPARSE_MMA_MASK
	.align		4
.L_12:
        /*0028*/ 	.byte	0x03, 0x50
        /*002a*/ 	.short	0x0000


	//----- nvinfo : EIATTR_MAXREG_COUNT
	.align		4
        /*002c*/ 	.byte	0x03, 0x1b
        /*002e*/ 	.short	0x00ff


	//----- nvinfo : EIATTR_MERCURY_ISA_VERSION
	.align		4
        /*0030*/ 	.byte	0x03, 0x5f
        /*0032*/ 	.short	0x0101


	//----- nvinfo : EIATTR_VRC_CTA_INIT_COUNT
	.align		4
        /*0034*/ 	.byte	0x02, 0x4a
	.zero		1
	.zero		1


	//----- nvinfo : EIATTR_EXIT_INSTR_OFFSETS
	.align		4
        /*0038*/ 	.byte	0x04, 0x1c
        /*003a*/ 	.short	(.L_14 - .L_13)


	//   ....[0]....
.L_13:
        /*003c*/ 	.word	0x00000120


	//----- nvinfo : EIATTR_CBANK_PARAM_SIZE
	.align		4
.L_14:
        /*0040*/ 	.byte	0x03, 0x19
        /*0042*/ 	.short	0x0010


	//----- nvinfo : EIATTR_PARAM_CBANK
	.align		4
        /*0044*/ 	.byte	0x04, 0x0a
        /*0046*/ 	.short	(.L_16 - .L_15)
	.align		4
.L_15:
        /*0048*/ 	.word	index@(.nv.constant0.cp_async)
        /*004c*/ 	.short	0x0380
        /*004e*/ 	.short	0x0010


	//----- nvinfo : EIATTR_SW_WAR
	.align		4
.L_16:
        /*0050*/ 	.byte	0x04, 0x36
        /*0052*/ 	.short	(.L_18 - .L_17)
.L_17:
        /*0054*/ 	.word	0x00000008
.L_18:


//--------------------- .nv.callgraph             --------------------------
	.section	.nv.callgraph,"",@"SHT_CUDA_CALLGRAPH"
	.align	4
	.sectionentsize	8
	.align		4
        /*0000*/ 	.word	0x00000000
	.align		4
        /*0004*/ 	.word	0xffffffff
	.align		4
        /*0008*/ 	.word	0x00000000
	.align		4
        /*000c*/ 	.word	0xfffffffe
	.align		4
        /*0010*/ 	.word	0x00000000
	.align		4
        /*0014*/ 	.word	0xfffffffd
	.align		4
        /*0018*/ 	.word	0x00000000
	.align		4
        /*001c*/ 	.word	0xfffffffc


//--------------------- .nv.constant4             --------------------------
	.section	.nv.constant4,"a",@progbits
	.align	8
	.align		8
.nv.constant4:
        /*0000*/ 	.dword	$__from__10


//--------------------- .text.cp_async            --------------------------
	.section	.text.cp_async,"ax",@progbits
	.align	128
        .global         cp_async
        .type           cp_async,@function
        .size           cp_async,(.L_x_1 - cp_async)
        .other          cp_async,@"STO_CUDA_ENTRY STV_DEFAULT"
cp_async:
.text.cp_async:
[----:B------:R-:W-:Y:S01]  /*0000*/  LDC R1, c[0x0][0x37c] ;  /* 0x0000df00ff017b82 */ /* 0x000fe20000000800 */
[----:B------:R-:W1:Y:S07]  /*0010*/  S2R R7, SR_CgaCtaId ;  /* 0x0000000000077919 */ /* 0x000e6e0000008800 */
[----:B------:R-:W2:Y:S01]  /*0020*/  LDC.64 R4, c[0x4][RZ] ;  /* 0x01000000ff047b82 */ /* 0x000ea20000000a00 */
[----:B------:R-:W2:Y:S01]  /*0030*/  LDCU.64 UR4, c[0x0][0x358] ;  /* 0x00006b00ff0477ac */ /* 0x000ea20008000a00 */
[----:B------:R-:W-:-:S06]  /*0040*/  MOV R0, 0x400 ;  /* 0x0000040000007802 */ /* 0x000fcc0000000f00 */
[----:B------:R-:W3:Y:S01]  /*0050*/  LDC.64 R2, c[0x0][0x388] ;  /* 0x0000e200ff027b82 */ /* 0x000ee20000000a00 */
[----:B-1----:R-:W-:-:S05]  /*0060*/  LEA R7, R7, R0, 0x18 ;  /* 0x0000000007077211 */ /* 0x002fca00078ec0ff */
[----:B------:R-:W-:Y:S01]  /*0070*/  @!PT LDS RZ, [RZ] ;  /* 0x00000000fffff984 */ /* 0x000fe20000000800 */
[----:B------:R-:W-:Y:S01]  /*0080*/  @!PT LDS RZ, [RZ] ;  /* 0x00000000fffff984 */ /* 0x000fe20000000800 */
[----:B------:R-:W-:Y:S01]  /*0090*/  @!PT LDS RZ, [RZ] ;  /* 0x00000000fffff984 */ /* 0x000fe20000000800 */
[----:B--2---:R-:W-:Y:S04]  /*00a0*/  LDGSTS.E.128.ZFILL [R7], desc[UR4][R4.64+0x4] ;  /* 0x0000000404077fae */ /* 0x004fe8000b9e1804 */
[----:B------:R-:W0:Y:S01]  /*00b0*/  LDGDEPBAR ;  /* 0x00000000000079af */ /* 0x000e220000000000 */
[----:B------:R-:W-:-:S04]  /*00c0*/  DEPBAR.LE SB0, 0x0 ;  /* 0x000080000000791a */ /* 0x000fc80000000000 */
[----:B------:R-:W3:Y:S04]  /*00d0*/  LDS.128 R8, [R7] ;  /* 0x0000000007087984 */ /* 0x000ee80000000c00 */
[----:B---3--:R-:W-:Y:S04]  /*00e0*/  ST.E desc[UR4][R2.64], R8 ;  /* 0x0000000802007985 */ /* 0x008fe8000c101904 */
[----:B------:R-:W-:Y:S04]  /*00f0*/  ST.E desc[UR4][R2.64+0x4], R9 ;  /* 0x0000040902007985 */ /* 0x000fe8000c101904 */
[----:B------:R-:W-:Y:S04]  /*0100*/  ST.E desc[UR4][R2.64+0x8], R10 ;  /* 0x0000080a02007985 */ /* 0x000fe8000c101904 */
[----:B------:R-:W-:Y:S01]  /*0110*/  ST.E desc[UR4][R2.64+0xc], R11 ;  /* 0x00000c0b02007985 */ /* 0x000fe2000c101904 */
[----:B------:R-:W-:Y:S05]  /*0120*/  EXIT ;  /* 0x000000000000794d */ /* 0x000fea0003800000 */
.L_x_0:
[----:B------:R-:W-:-:S00]  /*0130*/  BRA `(.L_x_0) ;  /* 0xfffffffc00fc7947 */ /* 0x000fc0000383ffff */
[----:B------:R-:W-:-:S00]  /*0140*/  NOP ;  /* 0x0000000000007918 */ /* 0x000fc00000000000 */
        /* <DEDUP_REMOVED lines=11> */
.L_x_1:


//--------------------- .nv.global.init           --------------------------
	.section	.nv.global.init,"aw",@progbits
	.align	4
.nv.global.init:
	.type		$__from__10,@object
	.size		$__from__10,(.L_0 - $__from__10)
$__from__10:
        /*0000*/ 	.byte	0x01, 0x00, 0x00, 0x00, 0x02, 0x00, 0x00, 0x00, 0x03, 0x00, 0x00, 0x00, 0x04, 0x00, 0x00, 0x00
.L_0:


//--------------------- .nv.shared.cp_async       --------------------------
	.section	.nv.shared.cp_async,"aw",@nobits
	.sectionflags	@""
	.align	4
.nv.shared.cp_async:
	.zero		1040


//--------------------- .nv.shared.reserved.0     --------------------------
	.section	.nv.shared.reserved.0,"aw",@nobits
	.weak		__nv_reservedSMEM_offset_0_alias
	.size		__nv_reservedSMEM_offset_0_alias, 0, 64
	.other		__nv_reservedSMEM_offset_0_alias,@"STO_CUDA_RESERVED_SHARED STV_DEFAULT"
__nv_reservedSMEM_offset_0_alias:
	.zero		0
	.zero		64


//--------------------- .nv.constant0.cp_async    --------------------------
	.section	.nv.constant0.cp_async,"a",@progbits
	.sectionflags	@""
	.align	4
.nv.constant0.cp_async:
	.zero		912


//--------------------- SYMBOLS --------------------------

	.type		.nv.reservedSmem.offset0,@object
	.size		.nv.reservedSmem.offset0,0x4
	.type		.nv.reservedSmem.cap,@object
	.size		.nv.reservedSmem.cap,0x4
